//
// Generated by NVIDIA NVVM Compiler
//
// Compiler Build ID: CL-36424714
// Cuda compilation tools, release 13.0, V13.0.88
// Based on NVVM 20.0.0
//

.version 9.0
.target sm_100
.address_size 64

	// .globl	_Z17refCounter_kernelPjS_S_S_jjjjj
// _ZZ17refCounter_kernelPjS_S_S_jjjjjE10dummyLocal has been demoted

.visible .entry _Z17refCounter_kernelPjS_S_S_jjjjj(
	.param .u64 .ptr .align 1 _Z17refCounter_kernelPjS_S_S_jjjjj_param_0,
	.param .u64 .ptr .align 1 _Z17refCounter_kernelPjS_S_S_jjjjj_param_1,
	.param .u64 .ptr .align 1 _Z17refCounter_kernelPjS_S_S_jjjjj_param_2,
	.param .u64 .ptr .align 1 _Z17refCounter_kernelPjS_S_S_jjjjj_param_3,
	.param .u32 _Z17refCounter_kernelPjS_S_S_jjjjj_param_4,
	.param .u32 _Z17refCounter_kernelPjS_S_S_jjjjj_param_5,
	.param .u32 _Z17refCounter_kernelPjS_S_S_jjjjj_param_6,
	.param .u32 _Z17refCounter_kernelPjS_S_S_jjjjj_param_7,
	.param .u32 _Z17refCounter_kernelPjS_S_S_jjjjj_param_8
)
{
	.reg .pred 	%p<13>;
	.reg .b32 	%r<136>;
	.reg .b64 	%rd<15>;
	// demoted variable
	.shared .align 4 .b8 _ZZ17refCounter_kernelPjS_S_S_jjjjjE10dummyLocal[1024];
	ld.param.u64 	%rd7, [_Z17refCounter_kernelPjS_S_S_jjjjj_param_0];
	ld.param.u64 	%rd8, [_Z17refCounter_kernelPjS_S_S_jjjjj_param_1];
	ld.param.u64 	%rd5, [_Z17refCounter_kernelPjS_S_S_jjjjj_param_2];
	ld.param.u64 	%rd6, [_Z17refCounter_kernelPjS_S_S_jjjjj_param_3];
	ld.param.u32 	%r23, [_Z17refCounter_kernelPjS_S_S_jjjjj_param_4];
	ld.param.u32 	%r24, [_Z17refCounter_kernelPjS_S_S_jjjjj_param_7];
	ld.param.u32 	%r25, [_Z17refCounter_kernelPjS_S_S_jjjjj_param_8];
	cvta.to.global.u64 	%rd9, %rd8;
	cvta.to.global.u64 	%rd10, %rd7;
	mov.u32 	%r26, %ctaid.x;
	mov.u32 	%r27, %ntid.x;
	mov.u32 	%r28, %tid.x;
	mad.lo.s32 	%r1, %r26, %r27, %r28;
	rem.u32 	%r29, %r26, %r24;
	mad.lo.s32 	%r30, %r29, %r25, %r28;
	shl.b32 	%r31, %r28, 2;
	mov.u32 	%r32, _ZZ17refCounter_kernelPjS_S_S_jjjjjE10dummyLocal;
	add.s32 	%r2, %r32, %r31;
	mov.b32 	%r33, 0;
	st.volatile.shared.u32 	[%r2], %r33;
	bar.sync 	0;
	mul.wide.u32 	%rd11, %r30, 4;
	add.s64 	%rd1, %rd10, %rd11;
	add.s64 	%rd2, %rd9, %rd11;
	setp.eq.s32 	%p1, %r23, 0;
	@%p1 bra 	$L__BB0_19;
	cvta.to.global.u64 	%rd12, %rd5;
	cvta.to.global.u64 	%rd13, %rd6;
	shl.b32 	%r3, %r23, 1;
	mul.wide.u32 	%rd14, %r1, 4;
	add.s64 	%rd3, %rd12, %rd14;
	add.s64 	%rd4, %rd13, %rd14;
	and.b32  	%r35, %r3, 14;
	add.s32 	%r4, %r35, -1;
	and.b32  	%r36, %r3, 6;
	add.s32 	%r5, %r36, -1;
	and.b32  	%r6, %r3, -16;
	and.b32  	%r7, %r23, 7;
	and.b32  	%r8, %r23, 3;
	and.b32  	%r9, %r23, 1;
	neg.s32 	%r10, %r6;
	mov.b32 	%r130, 0;
$L__BB0_2:
	setp.eq.s32 	%p2, %r3, 0;
	atom.global.add.u32 	%r37, [%rd1], 1;
	atom.global.add.u32 	%r38, [%rd2], 1;
	@%p2 bra 	$L__BB0_14;
	setp.lt.u32 	%p3, %r3, 16;
	mov.b32 	%r134, 0;
	@%p3 bra 	$L__BB0_6;
	mov.b32 	%r131, 15;
	mov.u32 	%r132, %r10;
$L__BB0_5:
	.pragma "nounroll";
	ld.volatile.shared.u32 	%r41, [%r2];
	add.s32 	%r42, %r131, %r41;
	add.s32 	%r43, %r42, -15;
	st.volatile.shared.u32 	[%r2], %r43;
	bar.sync 	0;
	ld.volatile.shared.u32 	%r44, [%r2];
	add.s32 	%r45, %r131, %r44;
	add.s32 	%r46, %r45, -14;
	st.volatile.shared.u32 	[%r2], %r46;
	bar.sync 	0;
	ld.volatile.shared.u32 	%r47, [%r2];
	add.s32 	%r48, %r131, %r47;
	add.s32 	%r49, %r48, -13;
	st.volatile.shared.u32 	[%r2], %r49;
	bar.sync 	0;
	ld.volatile.shared.u32 	%r50, [%r2];
	add.s32 	%r51, %r131, %r50;
	add.s32 	%r52, %r51, -12;
	st.volatile.shared.u32 	[%r2], %r52;
	bar.sync 	0;
	ld.volatile.shared.u32 	%r53, [%r2];
	add.s32 	%r54, %r131, %r53;
	add.s32 	%r55, %r54, -11;
	st.volatile.shared.u32 	[%r2], %r55;
	bar.sync 	0;
	ld.volatile.shared.u32 	%r56, [%r2];
	add.s32 	%r57, %r131, %r56;
	add.s32 	%r58, %r57, -10;
	st.volatile.shared.u32 	[%r2], %r58;
	bar.sync 	0;
	ld.volatile.shared.u32 	%r59, [%r2];
	add.s32 	%r60, %r131, %r59;
	add.s32 	%r61, %r60, -9;
	st.volatile.shared.u32 	[%r2], %r61;
	bar.sync 	0;
	ld.volatile.shared.u32 	%r62, [%r2];
	add.s32 	%r63, %r131, %r62;
	add.s32 	%r64, %r63, -8;
	st.volatile.shared.u32 	[%r2], %r64;
	bar.sync 	0;
	ld.volatile.shared.u32 	%r65, [%r2];
	add.s32 	%r66, %r131, %r65;
	add.s32 	%r67, %r66, -7;
	st.volatile.shared.u32 	[%r2], %r67;
	bar.sync 	0;
	ld.volatile.shared.u32 	%r68, [%r2];
	add.s32 	%r69, %r131, %r68;
	add.s32 	%r70, %r69, -6;
	st.volatile.shared.u32 	[%r2], %r70;
	bar.sync 	0;
	ld.volatile.shared.u32 	%r71, [%r2];
	add.s32 	%r72, %r131, %r71;
	add.s32 	%r73, %r72, -5;
	st.volatile.shared.u32 	[%r2], %r73;
	bar.sync 	0;
	ld.volatile.shared.u32 	%r74, [%r2];
	add.s32 	%r75, %r131, %r74;
	add.s32 	%r76, %r75, -4;
	st.volatile.shared.u32 	[%r2], %r76;
	bar.sync 	0;
	ld.volatile.shared.u32 	%r77, [%r2];
	add.s32 	%r78, %r131, %r77;
	add.s32 	%r79, %r78, -3;
	st.volatile.shared.u32 	[%r2], %r79;
	bar.sync 	0;
	ld.volatile.shared.u32 	%r80, [%r2];
	add.s32 	%r81, %r131, %r80;
	add.s32 	%r82, %r81, -2;
	st.volatile.shared.u32 	[%r2], %r82;
	bar.sync 	0;
	ld.volatile.shared.u32 	%r83, [%r2];
	add.s32 	%r84, %r131, %r83;
	add.s32 	%r85, %r84, -1;
	st.volatile.shared.u32 	[%r2], %r85;
	bar.sync 	0;
	ld.volatile.shared.u32 	%r86, [%r2];
	add.s32 	%r87, %r131, %r86;
	st.volatile.shared.u32 	[%r2], %r87;
	bar.sync 	0;
	add.s32 	%r132, %r132, 16;
	add.s32 	%r131, %r131, 16;
	setp.ne.s32 	%p4, %r132, 0;
	mov.u32 	%r134, %r6;
	@%p4 bra 	$L__BB0_5;
$L__BB0_6:
	setp.eq.s32 	%p5, %r7, 0;
	@%p5 bra 	$L__BB0_14;
	setp.lt.u32 	%p6, %r4, 7;
	@%p6 bra 	$L__BB0_9;
	ld.volatile.shared.u32 	%r88, [%r2];
	add.s32 	%r89, %r88, %r134;
	st.volatile.shared.u32 	[%r2], %r89;
	bar.sync 	0;
	ld.volatile.shared.u32 	%r90, [%r2];
	add.s32 	%r91, %r134, %r90;
	add.s32 	%r92, %r91, 1;
	st.volatile.shared.u32 	[%r2], %r92;
	bar.sync 	0;
	ld.volatile.shared.u32 	%r93, [%r2];
	add.s32 	%r94, %r134, %r93;
	add.s32 	%r95, %r94, 2;
	st.volatile.shared.u32 	[%r2], %r95;
	bar.sync 	0;
	ld.volatile.shared.u32 	%r96, [%r2];
	add.s32 	%r97, %r134, %r96;
	add.s32 	%r98, %r97, 3;
	st.volatile.shared.u32 	[%r2], %r98;
	bar.sync 	0;
	ld.volatile.shared.u32 	%r99, [%r2];
	add.s32 	%r100, %r134, %r99;
	add.s32 	%r101, %r100, 4;
	st.volatile.shared.u32 	[%r2], %r101;
	bar.sync 	0;
	ld.volatile.shared.u32 	%r102, [%r2];
	add.s32 	%r103, %r134, %r102;
	add.s32 	%r104, %r103, 5;
	st.volatile.shared.u32 	[%r2], %r104;
	bar.sync 	0;
	ld.volatile.shared.u32 	%r105, [%r2];
	add.s32 	%r106, %r134, %r105;
	add.s32 	%r107, %r106, 6;
	st.volatile.shared.u32 	[%r2], %r107;
	bar.sync 	0;
	ld.volatile.shared.u32 	%r108, [%r2];
	add.s32 	%r109, %r134, %r108;
	add.s32 	%r110, %r109, 7;
	st.volatile.shared.u32 	[%r2], %r110;
	bar.sync 	0;
	add.s32 	%r134, %r134, 8;
$L__BB0_9:
	setp.eq.s32 	%p7, %r8, 0;
	@%p7 bra 	$L__BB0_14;
	setp.lt.u32 	%p8, %r5, 3;
	@%p8 bra 	$L__BB0_12;
	ld.volatile.shared.u32 	%r111, [%r2];
	add.s32 	%r112, %r111, %r134;
	st.volatile.shared.u32 	[%r2], %r112;
	bar.sync 	0;
	ld.volatile.shared.u32 	%r113, [%r2];
	add.s32 	%r114, %r134, %r113;
	add.s32 	%r115, %r114, 1;
	st.volatile.shared.u32 	[%r2], %r115;
	bar.sync 	0;
	ld.volatile.shared.u32 	%r116, [%r2];
	add.s32 	%r117, %r134, %r116;
	add.s32 	%r118, %r117, 2;
	st.volatile.shared.u32 	[%r2], %r118;
	bar.sync 	0;
	ld.volatile.shared.u32 	%r119, [%r2];
	add.s32 	%r120, %r134, %r119;
	add.s32 	%r121, %r120, 3;
	st.volatile.shared.u32 	[%r2], %r121;
	bar.sync 	0;
	add.s32 	%r134, %r134, 4;
$L__BB0_12:
	setp.eq.s32 	%p9, %r9, 0;
	@%p9 bra 	$L__BB0_14;
	ld.volatile.shared.u32 	%r122, [%r2];
	add.s32 	%r123, %r122, %r134;
	st.volatile.shared.u32 	[%r2], %r123;
	bar.sync 	0;
	ld.volatile.shared.u32 	%r124, [%r2];
	add.s32 	%r125, %r134, %r124;
	add.s32 	%r126, %r125, 1;
	st.volatile.shared.u32 	[%r2], %r126;
	bar.sync 	0;
$L__BB0_14:
	atom.global.dec.u32 	%r127, [%rd1], 1000000000;
	membar.gl;
	atom.global.dec.u32 	%r21, [%rd2], 1000000000;
	membar.gl;
	setp.gt.u32 	%p10, %r127, 1;
	@%p10 bra 	$L__BB0_16;
	mov.b32 	%r128, 1;
	st.global.u32 	[%rd3], %r128;
$L__BB0_16:
	setp.gt.u32 	%p11, %r21, 1;
	@%p11 bra 	$L__BB0_18;
	mov.b32 	%r129, 1;
	st.global.u32 	[%rd4], %r129;
$L__BB0_18:
	add.s32 	%r130, %r130, 1;
	setp.ne.s32 	%p12, %r130, %r23;
	@%p12 bra 	$L__BB0_2;
$L__BB0_19:
	ret;

}


// ===== COMPILED SASS (sm_100) =====

	.target	sm_100

	.elftype	@"ET_EXEC"


//--------------------- .note.nv.tkinfo           --------------------------
	.section	.note.nv.tkinfo,"",@"SHT_NOTE"
	.sectionflags	@"SHF_NOTE_NV_TKINFO"
	.tkinfo
        /*0018*/ 	.word	0x00000002
        /*0030*/ 	.string	""
        /*0030*/ 	.string	"ptxas"
        /*0030*/ 	.string	"Cuda compilation tools, release 13.0, V13.0.88"
        /*0030*/ 	.string	"Build cuda_13.0.r13.0/compiler.36424714_0"
        /*0030*/ 	.string	"-arch sm_100 -m 64 "



//--------------------- .note.nv.cuinfo           --------------------------
	.section	.note.nv.cuinfo,"",@"SHT_NOTE"
	.sectionflags	@"SHF_NOTE_NV_CUINFO"
        /*0018*/ 	.short	0x0002
        /*001a*/ 	.short	0x0064
        /*001c*/ 	.short	0x0082
	.zero		2


//--------------------- .nv.info                  --------------------------
	.section	.nv.info,"",@"SHT_CUDA_INFO"
	.align	4


	//----- nvinfo : EIATTR_REGCOUNT
	.align		4
        /*0000*/ 	.byte	0x04, 0x2f
        /*0002*/ 	.short	(.L_1 - .L_0)
	.align		4
.L_0:
        /*0004*/ 	.word	index@(_Z17refCounter_kernelPjS_S_S_jjjjj)
        /*0008*/ 	.word	0x00000016


	//----- nvinfo : EIATTR_FRAME_SIZE
	.align		4
.L_1:
        /*000c*/ 	.byte	0x04, 0x11
        /*000e*/ 	.short	(.L_3 - .L_2)
	.align		4
.L_2:
        /*0010*/ 	.word	index@(_Z17refCounter_kernelPjS_S_S_jjjjj)
        /*0014*/ 	.word	0x00000000


	//----- nvinfo : EIATTR_MIN_STACK_SIZE
	.align		4
.L_3:
        /*0018*/ 	.byte	0x04, 0x12
        /*001a*/ 	.short	(.L_5 - .L_4)
	.align		4
.L_4:
        /*001c*/ 	.word	index@(_Z17refCounter_kernelPjS_S_S_jjjjj)
        /*0020*/ 	.word	0x00000000
.L_5:


//--------------------- .nv.compat                --------------------------
	.section	.nv.compat,"",@"SHT_CUDA_COMPAT_INFO"
	.align	4
        /*0000*/ 	.byte	0x02, 0x09, 0x00, 0x00, 0x02, 0x02, 0x01, 0x00, 0x02, 0x05, 0x05, 0x00, 0x03, 0x07, 0x01, 0x01
        /*0010*/ 	.byte	0x02, 0x03, 0x00, 0x00, 0x02, 0x06, 0x01, 0x00, 0x04, 0x0b, 0x08, 0x00, 0x09, 0x00, 0x00, 0x00
        /*0020*/ 	.byte	0x00, 0x00, 0x00, 0x00


//--------------------- .nv.info._Z17refCounter_kernelPjS_S_S_jjjjj --------------------------
	.section	.nv.info._Z17refCounter_kernelPjS_S_S_jjjjj,"",@"SHT_CUDA_INFO"
	.sectionflags	@""
	.align	4


	//----- nvinfo : EIATTR_CUDA_API_VERSION
	.align		4
        /*0000*/ 	.byte	0x04, 0x37
        /*0002*/ 	.short	(.L_7 - .L_6)
.L_6:
        /*0004*/ 	.word	0x00000082


	//----- nvinfo : EIATTR_KPARAM_INFO
	.align		4
.L_7:
        /*0008*/ 	.byte	0x04, 0x17
        /*000a*/ 	.short	(.L_9 - .L_8)
.L_8:
        /*000c*/ 	.word	0x00000000
        /*0010*/ 	.short	0x0008
        /*0012*/ 	.short	0x0030
        /*0014*/ 	.byte	0x00, 0xf0, 0x11, 0x00


	//----- nvinfo : EIATTR_KPARAM_INFO
	.align		4
.L_9:
        /*0018*/ 	.byte	0x04, 0x17
        /*001a*/ 	.short	(.L_11 - .L_10)
.L_10:
        /*001c*/ 	.word	0x00000000
        /*0020*/ 	.short	0x0007
        /*0022*/ 	.short	0x002c
        /*0024*/ 	.byte	0x00, 0xf0, 0x11, 0x00


	//----- nvinfo : EIATTR_KPARAM_INFO
	.align		4
.L_11:
        /*0028*/ 	.byte	0x04, 0x17
        /*002a*/ 	.short	(.L_13 - .L_12)
.L_12:
        /*002c*/ 	.word	0x00000000
        /*0030*/ 	.short	0x0006
        /*0032*/ 	.short	0x0028
        /*0034*/ 	.byte	0x00, 0xf0, 0x11, 0x00


	//----- nvinfo : EIATTR_KPARAM_INFO
	.align		4
.L_13:
        /*0038*/ 	.byte	0x04, 0x17
        /*003a*/ 	.short	(.L_15 - .L_14)
.L_14:
        /*003c*/ 	.word	0x00000000
        /*0040*/ 	.short	0x0005
        /*0042*/ 	.short	0x0024
        /*0044*/ 	.byte	0x00, 0xf0, 0x11, 0x00


	//----- nvinfo : EIATTR_KPARAM_INFO
	.align		4
.L_15:
        /*0048*/ 	.byte	0x04, 0x17
        /*004a*/ 	.short	(.L_17 - .L_16)
.L_16:
        /*004c*/ 	.word	0x00000000
        /*0050*/ 	.short	0x0004
        /*0052*/ 	.short	0x0020
        /*0054*/ 	.byte	0x00, 0xf0, 0x11, 0x00


	//----- nvinfo : EIATTR_KPARAM_INFO
	.align		4
.L_17:
        /*0058*/ 	.byte	0x04, 0x17
        /*005a*/ 	.short	(.L_19 - .L_18)
.L_18:
        /*005c*/ 	.word	0x00000000
        /*0060*/ 	.short	0x0003
        /*0062*/ 	.short	0x0018
        /*0064*/ 	.byte	0x00, 0xf5, 0x21, 0x00


	//----- nvinfo : EIATTR_KPARAM_INFO
	.align		4
.L_19:
        /*0068*/ 	.byte	0x04, 0x17
        /*006a*/ 	.short	(.L_21 - .L_20)
.L_20:
        /*006c*/ 	.word	0x00000000
        /*0070*/ 	.short	0x0002
        /*0072*/ 	.short	0x0010
        /*0074*/ 	.byte	0x00, 0xf5, 0x21, 0x00


	//----- nvinfo : EIATTR_KPARAM_INFO
	.align		4
.L_21:
        /*0078*/ 	.byte	0x04, 0x17
        /*007a*/ 	.short	(.L_23 - .L_22)
.L_22:
        /*007c*/ 	.word	0x00000000
        /*0080*/ 	.short	0x0001
        /*0082*/ 	.short	0x0008
        /*0084*/ 	.byte	0x00, 0xf5, 0x21, 0x00


	//----- nvinfo : EIATTR_KPARAM_INFO
	.align		4
.L_23:
        /*0088*/ 	.byte	0x04, 0x17
        /*008a*/ 	.short	(.L_25 - .L_24)
.L_24:
        /*008c*/ 	.word	0x00000000
        /*0090*/ 	.short	0x0000
        /*0092*/ 	.short	0x0000
        /*0094*/ 	.byte	0x00, 0xf5, 0x21, 0x00


	//----- nvinfo : EIATTR_SPARSE_MMA_MASK
	.align		4
.L_25:
        /*0098*/ 	.byte	0x03, 0x50
        /*009a*/ 	.short	0x0000


	//----- nvinfo : EIATTR_MAXREG_COUNT
	.align		4
        /*009c*/ 	.byte	0x03, 0x1b
        /*009e*/ 	.short	0x00ff


	//----- nvinfo : EIATTR_NUM_BARRIERS
	.align		4
        /*00a0*/ 	.byte	0x02, 0x4c
        /*00a2*/ 	.byte	0x01
	.zero		1


	//----- nvinfo : EIATTR_MERCURY_ISA_VERSION
	.align		4
        /*00a4*/ 	.byte	0x03, 0x5f
        /*00a6*/ 	.short	0x0101


	//----- nvinfo : EIATTR_VRC_CTA_INIT_COUNT
	.align		4
        /*00a8*/ 	.byte	0x02, 0x4a
	.zero		1
	.zero		1


	//----- nvinfo : EIATTR_EXIT_INSTR_OFFSETS
	.align		4
        /*00ac*/ 	.byte	0x04, 0x1c
        /*00ae*/ 	.short	(.L_27 - .L_26)


	//   ....[0]....
.L_26:
        /*00b0*/ 	.word	0x000001f0


	//   ....[1]....
        /*00b4*/ 	.word	0x00000d90


	//----- nvinfo : EIATTR_CBANK_PARAM_SIZE
	.align		4
.L_27:
        /*00b8*/ 	.byte	0x03, 0x19
        /*00ba*/ 	.short	0x0034


	//----- nvinfo : EIATTR_PARAM_CBANK
	.align		4
        /*00bc*/ 	.byte	0x04, 0x0a
        /*00be*/ 	.short	(.L_29 - .L_28)
	.align		4
.L_28:
        /*00c0*/ 	.word	index@(.nv.constant0._Z17refCounter_kernelPjS_S_S_jjjjj)
        /*00c4*/ 	.short	0x0380
        /*00c6*/ 	.short	0x0034


	//----- nvinfo : EIATTR_SW_WAR
	.align		4
.L_29:
        /*00c8*/ 	.byte	0x04, 0x36
        /*00ca*/ 	.short	(.L_31 - .L_30)
.L_30:
        /*00cc*/ 	.word	0x00000008
.L_31:


//--------------------- .nv.callgraph             --------------------------
	.section	.nv.callgraph,"",@"SHT_CUDA_CALLGRAPH"
	.align	4
	.sectionentsize	8
	.align		4
        /*0000*/ 	.word	0x00000000
	.align		4
        /*0004*/ 	.word	0xffffffff
	.align		4
        /*0008*/ 	.word	0x00000000
	.align		4
        /*000c*/ 	.word	0xfffffffe
	.align		4
        /*0010*/ 	.word	0x00000000
	.align		4
        /*0014*/ 	.word	0xfffffffd
	.align		4
        /*0018*/ 	.word	0x00000000
	.align		4
        /*001c*/ 	.word	0xfffffffc


//--------------------- .text._Z17refCounter_kernelPjS_S_S_jjjjj --------------------------
	.section	.text._Z17refCounter_kernelPjS_S_S_jjjjj,"ax",@progbits
	.align	128
        .global         _Z17refCounter_kernelPjS_S_S_jjjjj
        .type           _Z17refCounter_kernelPjS_S_S_jjjjj,@function
        .size           _Z17refCounter_kernelPjS_S_S_jjjjj,(.L_x_7 - _Z17refCounter_kernelPjS_S_S_jjjjj)
        .other          _Z17refCounter_kernelPjS_S_S_jjjjj,@"STO_CUDA_ENTRY STV_DEFAULT"
_Z17refCounter_kernelPjS_S_S_jjjjj:
.text._Z17refCounter_kernelPjS_S_S_jjjjj:
[----:B------:R-:W-:Y:S08]  /*0000*/  LDC R1, c[0x0][0x37c] ;  /* 0x0000df00ff017b82 */ /* 0x000ff00000000800 */
[----:B------:R-:W0:Y:S01]  /*0010*/  LDC R13, c[0x0][0x3ac] ;  /* 0x0000eb00ff0d7b82 */ /* 0x000e220000000800 */
[----:B------:R-:W1:Y:S01]  /*0020*/  S2R R12, SR_TID.X ;  /* 0x00000000000c7919 */ /* 0x000e620000002100 */
[----:B------:R-:W-:Y:S01]  /*0030*/  UMOV UR4, 0x400 ;  /* 0x0000040000047882 */ /* 0x000fe20000000000 */
[----:B------:R-:W2:Y:S01]  /*0040*/  LDCU UR6, c[0x0][0x3a0] ;  /* 0x00007400ff0677ac */ /* 0x000ea20008000800 */
[----:B------:R-:W3:Y:S04]  /*0050*/  LDCU UR12, c[0x0][0x3b0] ;  /* 0x00007600ff0c77ac */ /* 0x000ee80008000800 */
[----:B------:R-:W4:Y:S08]  /*0060*/  S2UR UR5, SR_CgaCtaId ;  /* 0x00000000000579c3 */ /* 0x000f300000008800 */
[----:B------:R-:W5:Y:S01]  /*0070*/  S2UR UR9, SR_CTAID.X ;  /* 0x00000000000979c3 */ /* 0x000f620000002500 */
[----:B--2---:R-:W-:Y:S01]  /*0080*/  ISETP.NE.AND P0, PT, RZ, UR6, PT ;  /* 0x00000006ff007c0c */ /* 0x004fe2000bf05270 */
[----:B0-----:R-:W0:Y:S06]  /*0090*/  I2F.U32.RP R0, R13 ;  /* 0x0000000d00007306 */ /* 0x001e2c0000209000 */
[----:B------:R-:W2:Y:S01]  /*00a0*/  LDC R11, c[0x0][0x360] ;  /* 0x0000d800ff0b7b82 */ /* 0x000ea20000000800 */
[----:B------:R-:W-:Y:S01]  /*00b0*/  ISETP.NE.U32.AND P2, PT, R13, RZ, PT ;  /* 0x000000ff0d00720c */ /* 0x000fe20003f45070 */
[----:B----4-:R-:W-:Y:S01]  /*00c0*/  ULEA UR4, UR5, UR4, 0x18 ;  /* 0x0000000405047291 */ /* 0x010fe2000f8ec0ff */
[----:B0-----:R-:W0:Y:S02]  /*00d0*/  MUFU.RCP R0, R0 ;  /* 0x0000000000007308 */ /* 0x001e240000001000 */
[----:B0-----:R-:W-:-:S03]  /*00e0*/  VIADD R2, R0, 0xffffffe ;  /* 0x0ffffffe00027836 */ /* 0x001fc60000000000 */
[----:B-1----:R-:W-:-:S03]  /*00f0*/  LEA R0, R12, UR4, 0x2 ;  /* 0x000000040c007c11 */ /* 0x002fc6000f8e10ff */
[----:B------:R0:W1:Y:S02]  /*0100*/  F2I.FTZ.U32.TRUNC.NTZ R3, R2 ;  /* 0x0000000200037305 */ /* 0x000064000021f000 */
[----:B------:R4:W-:Y:S01]  /*0110*/  STS [R0], RZ ;  /* 0x000000ff00007388 */ /* 0x0009e20000000800 */
[----:B0-----:R-:W-:Y:S02]  /*0120*/  IMAD.MOV.U32 R2, RZ, RZ, RZ ;  /* 0x000000ffff027224 */ /* 0x001fe400078e00ff */
[----:B-1----:R-:W-:-:S04]  /*0130*/  IMAD.MOV R4, RZ, RZ, -R3 ;  /* 0x000000ffff047224 */ /* 0x002fc800078e0a03 */
[----:B------:R-:W-:-:S04]  /*0140*/  IMAD R5, R4, R13, RZ ;  /* 0x0000000d04057224 */ /* 0x000fc800078e02ff */
[----:B------:R-:W-:Y:S02]  /*0150*/  IMAD.HI.U32 R3, R3, R5, R2 ;  /* 0x0000000503037227 */ /* 0x000fe400078e0002 */
[----:B------:R-:W0:Y:S04]  /*0160*/  LDC.64 R4, c[0x0][0x388] ;  /* 0x0000e200ff047b82 */ /* 0x000e280000000a00 */
[----:B-----5:R-:W-:-:S04]  /*0170*/  IMAD.HI.U32 R3, R3, UR9, RZ ;  /* 0x0000000903037c27 */ /* 0x020fc8000f8e00ff */
[----:B------:R-:W-:Y:S02]  /*0180*/  IMAD.MOV R10, RZ, RZ, -R3 ;  /* 0x000000ffff0a7224 */ /* 0x000fe400078e0a03 */
[----:B------:R-:W1:Y:S02]  /*0190*/  LDC.64 R2, c[0x0][0x380] ;  /* 0x0000e000ff027b82 */ /* 0x000e640000000a00 */
[----:B------:R-:W-:-:S06]  /*01a0*/  IMAD R10, R13, R10, UR9 ;  /* 0x000000090d0a7e24 */ /* 0x000fcc000f8e020a */
[----:B------:R-:W-:Y:S01]  /*01b0*/  BAR.SYNC.DEFER_BLOCKING 0x0 ;  /* 0x0000000000007b1d */ /* 0x000fe20000010000 */
[----:B------:R-:W-:-:S13]  /*01c0*/  ISETP.GE.U32.AND P1, PT, R10, R13, PT ;  /* 0x0000000d0a00720c */ /* 0x000fda0003f26070 */
[----:B------:R-:W-:-:S05]  /*01d0*/  @P1 IMAD.IADD R10, R10, 0x1, -R13 ;  /* 0x000000010a0a1824 */ /* 0x000fca00078e0a0d */
[----:B------:R-:W-:Y:S01]  /*01e0*/  ISETP.GE.U32.AND P1, PT, R10, R13, PT ;  /* 0x0000000d0a00720c */ /* 0x000fe20003f26070 */
[----:B--234-:R-:W-:-:S12]  /*01f0*/  @!P0 EXIT ;  /* 0x000000000000894d */ /* 0x01cfd80003800000 */
[----:B------:R-:W2:Y:S01]  /*0200*/  LDC.64 R6, c[0x0][0x390] ;  /* 0x0000e400ff067b82 */ /* 0x000ea20000000a00 */
[----:B------:R-:W-:Y:S01]  /*0210*/  USHF.L.U32 UR5, UR6, 0x1, URZ ;  /* 0x0000000106057899 */ /* 0x000fe200080006ff */
[----:B------:R-:W-:Y:S01]  /*0220*/  @P1 IMAD.IADD R10, R10, 0x1, -R13 ;  /* 0x000000010a0a1824 */ /* 0x000fe200078e0a0d */
[----:B------:R-:W-:Y:S01]  /*0230*/  @!P2 LOP3.LUT R10, RZ, R13, RZ, 0x33, !PT ;  /* 0x0000000dff0aa212 */ /* 0x000fe200078e33ff */
[--C-:B------:R-:W-:Y:S01]  /*0240*/  IMAD R11, R11, UR9, R12.reuse ;  /* 0x000000090b0b7c24 */ /* 0x100fe2000f8e020c */
[----:B------:R-:W-:Y:S02]  /*0250*/  ULOP3.LUT UR4, UR5, 0xe, URZ, 0xc0, !UPT ;  /* 0x0000000e05047892 */ /* 0x000fe4000f8ec0ff */
[----:B------:R-:W-:Y:S01]  /*0260*/  ULOP3.LUT UR6, UR5, 0x6, URZ, 0xc0, !UPT ;  /* 0x0000000605067892 */ /* 0x000fe2000f8ec0ff */
[----:B------:R-:W3:Y:S01]  /*0270*/  LDC.64 R8, c[0x0][0x398] ;  /* 0x0000e600ff087b82 */ /* 0x000ee20000000a00 */
[----:B------:R-:W-:Y:S01]  /*0280*/  UIADD3 UR4, UPT, UPT, UR4, -0x1, URZ ;  /* 0xffffffff04047890 */ /* 0x000fe2000fffe0ff */
[----:B------:R-:W-:Y:S01]  /*0290*/  IMAD R13, R10, UR12, R12 ;  /* 0x0000000c0a0d7c24 */ /* 0x000fe2000f8e020c */
[----:B------:R-:W-:-:S02]  /*02a0*/  ULOP3.LUT UR8, UR5, 0xfffffff0, URZ, 0xc0, !UPT ;  /* 0xfffffff005087892 */ /* 0x000fc4000f8ec0ff */
[----:B------:R-:W-:Y:S01]  /*02b0*/  UIADD3 UR6, UPT, UPT, UR6, -0x1, URZ ;  /* 0xffffffff06067890 */ /* 0x000fe2000fffe0ff */
[C---:B-1----:R-:W-:Y:S01]  /*02c0*/  IMAD.WIDE.U32 R2, R13.reuse, 0x4, R2 ;  /* 0x000000040d027825 */ /* 0x042fe200078e0002 */
[----:B------:R-:W-:Y:S01]  /*02d0*/  UISETP.GE.U32.AND UP0, UPT, UR4, 0x7, UPT ;  /* 0x000000070400788c */ /* 0x000fe2000bf06070 */
[----:B------:R-:W1:Y:S02]  /*02e0*/  LDCU.64 UR10, c[0x0][0x358] ;  /* 0x00006b00ff0a77ac */ /* 0x000e640008000a00 */
[----:B0-----:R-:W-:Y:S01]  /*02f0*/  IMAD.WIDE.U32 R4, R13, 0x4, R4 ;  /* 0x000000040d047825 */ /* 0x001fe200078e0004 */
[----:B------:R-:W-:Y:S02]  /*0300*/  UIADD3 UR7, UPT, UPT, -UR8, URZ, URZ ;  /* 0x000000ff08077290 */ /* 0x000fe4000fffe1ff */
[----:B------:R-:W-:Y:S01]  /*0310*/  UISETP.GE.U32.AND UP1, UPT, UR6, 0x3, UPT ;  /* 0x000000030600788c */ /* 0x000fe2000bf26070 */
[----:B--2---:R-:W-:Y:S01]  /*0320*/  IMAD.WIDE.U32 R6, R11, 0x4, R6 ;  /* 0x000000040b067825 */ /* 0x004fe200078e0006 */
[----:B------:R-:W-:-:S03]  /*0330*/  UMOV UR4, URZ ;  /* 0x000000ff00047c82 */ /* 0x000fc60008000000 */
[----:B-1-3--:R-:W-:-:S07]  /*0340*/  IMAD.WIDE.U32 R8, R11, 0x4, R8 ;  /* 0x000000040b087825 */ /* 0x00afce00078e0008 */
.L_x_5:
[----:B-12---:R-:W-:Y:S01]  /*0350*/  IMAD.MOV.U32 R11, RZ, RZ, 0x1 ;  /* 0x00000001ff0b7424 */ /* 0x006fe200078e00ff */
[----:B0-----:R-:W0:Y:S04]  /*0360*/  LDCU UR9, c[0x0][0x3a0] ;  /* 0x00007400ff0977ac */ /* 0x001e280008000800 */
[----:B-----5:R1:W5:Y:S04]  /*0370*/  ATOMG.E.ADD.STRONG.GPU PT, RZ, desc[UR10][R2.64], R11 ;  /* 0x8000000b02ff79a8 */ /* 0x02036800081ef10a */
[----:B------:R1:W5:Y:S01]  /*0380*/  ATOMG.E.ADD.STRONG.GPU PT, RZ, desc[UR10][R4.64], R11 ;  /* 0x8000000b04ff79a8 */ /* 0x00036200081ef10a */
[----:B------:R-:W-:-:S02]  /*0390*/  UISETP.NE.AND UP3, UPT, UR5, URZ, UPT ;  /* 0x000000ff0500728c */ /* 0x000fc4000bf65270 */
[----:B------:R-:W-:-:S04]  /*03a0*/  UIADD3 UR4, UPT, UPT, UR4, 0x1, URZ ;  /* 0x0000000104047890 */ /* 0x000fc8000fffe0ff */
[----:B0-----:R-:W-:-:S03]  /*03b0*/  UISETP.NE.AND UP2, UPT, UR4, UR9, UPT ;  /* 0x000000090400728c */ /* 0x001fc6000bf45270 */
[----:B----4-:R-:W-:Y:S08]  /*03c0*/  BRA.U !UP3, `(.L_x_0) ;  /* 0x000000090b307547 */ /* 0x010ff0000b800000 */
[----:B------:R-:W-:Y:S01]  /*03d0*/  UISETP.GE.U32.AND UP3, UPT, UR5, 0x10, UPT ;  /* 0x000000100500788c */ /* 0x000fe2000bf66070 */
[----:B------:R-:W-:-:S08]  /*03e0*/  IMAD.MOV.U32 R10, RZ, RZ, RZ ;  /* 0x000000ffff0a7224 */ /* 0x000fd000078e00ff */
[----:B------:R-:W-:Y:S05]  /*03f0*/  BRA.U !UP3, `(.L_x_1) ;  /* 0x000000050b1c7547 */ /* 0x000fea000b800000 */
[----:B------:R-:W-:Y:S01]  /*0400*/  IMAD.MOV.U32 R10, RZ, RZ, 0xf ;  /* 0x0000000fff0a7424 */ /* 0x000fe200078e00ff */
[----:B------:R-:W-:-:S06]  /*0410*/  UMOV UR6, UR7 ;  /* 0x0000000700067c82 */ /* 0x000fcc0008000000 */
.L_x_2:
[----:B0-----:R-:W0:Y:S01]  /*0420*/  LDS R13, [R0] ;  /* 0x00000000000d7984 */ /* 0x001e220000000800 */
[----:B------:R-:W-:-:S04]  /*0430*/  UIADD3 UR6, UPT, UPT, UR6, 0x10, URZ ;  /* 0x0000001006067890 */ /* 0x000fc8000fffe0ff */
[----:B------:R-:W-:Y:S01]  /*0440*/  UISETP.NE.AND UP3, UPT, UR6, URZ, UPT ;  /* 0x000000ff0600728c */ /* 0x000fe2000bf65270 */
[----:B0-----:R-:W-:-:S05]  /*0450*/  IADD3 R13, PT, PT, R10, -0xf, R13 ;  /* 0xfffffff10a0d7810 */ /* 0x001fca0007ffe00d */
[----:B------:R-:W-:Y:S01]  /*0460*/  STS [R0], R13 ;  /* 0x0000000d00007388 */ /* 0x000fe20000000800 */
[----:B------:R-:W-:Y:S06]  /*0470*/  BAR.SYNC.DEFER_BLOCKING 0x0 ;  /* 0x0000000000007b1d */ /* 0x000fec0000010000 */
[----:B------:R-:W0:Y:S02]  /*0480*/  LDS R15, [R0] ;  /* 0x00000000000f7984 */ /* 0x000e240000000800 */
        /* <DEDUP_REMOVED lines=56> */
[----:B0-----:R-:W-:Y:S02]  /*0810*/  IMAD.IADD R19, R19, 0x1, R10 ;  /* 0x0000000113137824 */ /* 0x001fe400078e020a */
[----:B------:R-:W-:-:S03]  /*0820*/  VIADD R10, R10, 0x10 ;  /* 0x000000100a0a7836 */ /* 0x000fc60000000000 */
[----:B------:R0:W-:Y:S01]  /*0830*/  STS [R0], R19 ;  /* 0x0000001300007388 */ /* 0x0001e20000000800 */
[----:B------:R-:W-:Y:S06]  /*0840*/  BAR.SYNC.DEFER_BLOCKING 0x0 ;  /* 0x0000000000007b1d */ /* 0x000fec0000010000 */
[----:B------:R-:W-:Y:S05]  /*0850*/  BRA.U UP3, `(.L_x_2) ;  /* 0xfffffff903f07547 */ /* 0x000fea000b83ffff */
[----:B------:R-:W-:-:S07]  /*0860*/  IMAD.U32 R10, RZ, RZ, UR8 ;  /* 0x00000008ff0a7e24 */ /* 0x000fce000f8e00ff */
.L_x_1:
[----:B------:R-:W-:-:S09]  /*0870*/  ULOP3.LUT UP3, URZ, UR9, 0x7, URZ, 0xc0, !UPT ;  /* 0x0000000709ff7892 */ /* 0x000fd2000f86c0ff */
[----:B------:R-:W-:Y:S05]  /*0880*/  BRA.U !UP3, `(.L_x_0) ;  /* 0x000000050b007547 */ /* 0x000fea000b800000 */
[----:B------:R-:W-:Y:S01]  /*0890*/  ULOP3.LUT UP3, URZ, UR9, 0x3, URZ, 0xc0, !UPT ;  /* 0x0000000309ff7892 */ /* 0x000fe2000f86c0ff */
[----:B------:R-:W-:Y:S10]  /*08a0*/  BRA.U !UP0, `(.L_x_3) ;  /* 0x0000000108847547 */ /* 0x000ff4000b800000 */
[----:B------:R-:W2:Y:S02]  /*08b0*/  LDS R13, [R0] ;  /* 0x00000000000d7984 */ /* 0x000ea40000000800 */
[----:B--2---:R-:W-:-:S05]  /*08c0*/  IMAD.IADD R13, R10, 0x1, R13 ;  /* 0x000000010a0d7824 */ /* 0x004fca00078e020d */
[----:B------:R-:W-:Y:S01]  /*08d0*/  STS [R0], R13 ;  /* 0x0000000d00007388 */ /* 0x000fe20000000800 */
[----:B------:R-:W-:Y:S06]  /*08e0*/  BAR.SYNC.DEFER_BLOCKING 0x0 ;  /* 0x0000000000007b1d */ /* 0x000fec0000010000 */
[----:B------:R-:W2:Y:S02]  /*08f0*/  LDS R15, [R0] ;  /* 0x00000000000f7984 */ /* 0x000ea40000000800 */
[----:B--2---:R-:W-:-:S05]  /*0900*/  IADD3 R15, PT, PT, R10, 0x1, R15 ;  /* 0x000000010a0f7810 */ /* 0x004fca0007ffe00f */
[----:B------:R-:W-:Y:S01]  /*0910*/  STS [R0], R15 ;  /* 0x0000000f00007388 */ /* 0x000fe20000000800 */
[----:B------:R-:W-:Y:S06]  /*0920*/  BAR.SYNC.DEFER_BLOCKING 0x0 ;  /* 0x0000000000007b1d */ /* 0x000fec0000010000 */
[----:B------:R-:W2:Y:S02]  /*0930*/  LDS R17, [R0] ;  /* 0x0000000000117984 */ /* 0x000ea40000000800 */
[----:B--2---:R-:W-:-:S05]  /*0940*/  IADD3 R17, PT, PT, R10, 0x2, R17 ;  /* 0x000000020a117810 */ /* 0x004fca0007ffe011 */
[----:B------:R-:W-:Y:S01]  /*0950*/  STS [R0], R17 ;  /* 0x0000001100007388 */ /* 0x000fe20000000800 */
[----:B------:R-:W-:Y:S06]  /*0960*/  BAR.SYNC.DEFER_BLOCKING 0x0 ;  /* 0x0000000000007b1d */ /* 0x000fec0000010000 */
[----:B0-----:R-:W0:Y:S02]  /*0970*/  LDS R19, [R0] ;  /* 0x0000000000137984 */ /* 0x001e240000000800 */
[----:B0-----:R-:W-:-:S05]  /*0980*/  IADD3 R19, PT, PT, R10, 0x3, R19 ;  /* 0x000000030a137810 */ /* 0x001fca0007ffe013 */
[----:B------:R-:W-:Y:S01]  /*0990*/  STS [R0], R19 ;  /* 0x0000001300007388 */ /* 0x000fe20000000800 */
[----:B------:R-:W-:Y:S06]  /*09a0*/  BAR.SYNC.DEFER_BLOCKING 0x0 ;  /* 0x0000000000007b1d */ /* 0x000fec0000010000 */
[----:B------:R-:W0:Y:S02]  /*09b0*/  LDS R13, [R0] ;  /* 0x00000000000d7984 */ /* 0x000e240000000800 */
        /* <DEDUP_REMOVED lines=12> */
[C---:B0-----:R-:W-:Y:S01]  /*0a80*/  IADD3 R19, PT, PT, R10.reuse, 0x7, R19 ;  /* 0x000000070a137810 */ /* 0x041fe20007ffe013 */
[----:B------:R-:W-:-:S04]  /*0a90*/  VIADD R10, R10, 0x8 ;  /* 0x000000080a0a7836 */ /* 0x000fc80000000000 */
[----:B------:R2:W-:Y:S01]  /*0aa0*/  STS [R0], R19 ;  /* 0x0000001300007388 */ /* 0x0005e20000000800 */
[----:B------:R-:W-:Y:S06]  /*0ab0*/  BAR.SYNC.DEFER_BLOCKING 0x0 ;  /* 0x0000000000007b1d */ /* 0x000fec0000010000 */
.L_x_3:
[----:B------:R-:W-:Y:S05]  /*0ac0*/  BRA.U !UP3, `(.L_x_0) ;  /* 0x000000010b707547 */ /* 0x000fea000b800000 */
[----:B------:R-:W-:Y:S01]  /*0ad0*/  ULOP3.LUT UP3, URZ, UR9, 0x1, URZ, 0xc0, !UPT ;  /* 0x0000000109ff7892 */ /* 0x000fe2000f86c0ff */
[----:B------:R-:W-:Y:S10]  /*0ae0*/  BRA.U !UP1, `(.L_x_4) ;  /* 0x0000000109447547 */ /* 0x000ff4000b800000 */
[----:B------:R-:W3:Y:S02]  /*0af0*/  LDS R13, [R0] ;  /* 0x00000000000d7984 */ /* 0x000ee40000000800 */
[----:B---3--:R-:W-:-:S05]  /*0b00*/  IMAD.IADD R13, R10, 0x1, R13 ;  /* 0x000000010a0d7824 */ /* 0x008fca00078e020d */
[----:B------:R-:W-:Y:S01]  /*0b10*/  STS [R0], R13 ;  /* 0x0000000d00007388 */ /* 0x000fe20000000800 */
[----:B------:R-:W-:Y:S06]  /*0b20*/  BAR.SYNC.DEFER_BLOCKING 0x0 ;  /* 0x0000000000007b1d */ /* 0x000fec0000010000 */
[----:B------:R-:W3:Y:S02]  /*0b30*/  LDS R15, [R0] ;  /* 0x00000000000f7984 */ /* 0x000ee40000000800 */
[----:B---3--:R-:W-:-:S05]  /*0b40*/  IADD3 R15, PT, PT, R10, 0x1, R15 ;  /* 0x000000010a0f7810 */ /* 0x008fca0007ffe00f */
[----:B------:R-:W-:Y:S01]  /*0b50*/  STS [R0], R15 ;  /* 0x0000000f00007388 */ /* 0x000fe20000000800 */
[----:B------:R-:W-:Y:S06]  /*0b60*/  BAR.SYNC.DEFER_BLOCKING 0x0 ;  /* 0x0000000000007b1d */ /* 0x000fec0000010000 */
[----:B------:R-:W3:Y:S02]  /*0b70*/  LDS R17, [R0] ;  /* 0x0000000000117984 */ /* 0x000ee40000000800 */
[----:B---3--:R-:W-:-:S05]  /*0b80*/  IADD3 R17, PT, PT, R10, 0x2, R17 ;  /* 0x000000020a117810 */ /* 0x008fca0007ffe011 */
[----:B------:R-:W-:Y:S01]  /*0b90*/  STS [R0], R17 ;  /* 0x0000001100007388 */ /* 0x000fe20000000800 */
[----:B------:R-:W-:Y:S06]  /*0ba0*/  BAR.SYNC.DEFER_BLOCKING 0x0 ;  /* 0x0000000000007b1d */ /* 0x000fec0000010000 */
[----:B0-2---:R-:W0:Y:S02]  /*0bb0*/  LDS R19, [R0] ;  /* 0x0000000000137984 */ /* 0x005e240000000800 */
[C---:B0-----:R-:W-:Y:S01]  /*0bc0*/  IADD3 R19, PT, PT, R10.reuse, 0x3, R19 ;  /* 0x000000030a137810 */ /* 0x041fe20007ffe013 */
[----:B------:R-:W-:-:S04]  /*0bd0*/  VIADD R10, R10, 0x4 ;  /* 0x000000040a0a7836 */ /* 0x000fc80000000000 */
[----:B------:R3:W-:Y:S01]  /*0be0*/  STS [R0], R19 ;  /* 0x0000001300007388 */ /* 0x0007e20000000800 */
[----:B------:R-:W-:Y:S06]  /*0bf0*/  BAR.SYNC.DEFER_BLOCKING 0x0 ;  /* 0x0000000000007b1d */ /* 0x000fec0000010000 */
.L_x_4:
[----:B------:R-:W-:Y:S05]  /*0c00*/  BRA.U !UP3, `(.L_x_0) ;  /* 0x000000010b207547 */ /* 0x000fea000b800000 */
[----:B------:R-:W4:Y:S02]  /*0c10*/  LDS R13, [R0] ;  /* 0x00000000000d7984 */ /* 0x000f240000000800 */
[----:B----4-:R-:W-:-:S05]  /*0c20*/  IMAD.IADD R13, R13, 0x1, R10 ;  /* 0x000000010d0d7824 */ /* 0x010fca00078e020a */
[----:B------:R-:W-:Y:S01]  /*0c30*/  STS [R0], R13 ;  /* 0x0000000d00007388 */ /* 0x000fe20000000800 */
[----:B------:R-:W-:Y:S06]  /*0c40*/  BAR.SYNC.DEFER_BLOCKING 0x0 ;  /* 0x0000000000007b1d */ /* 0x000fec0000010000 */
[----:B------:R-:W4:Y:S02]  /*0c50*/  LDS R15, [R0] ;  /* 0x00000000000f7984 */ /* 0x000f240000000800 */
[----:B----4-:R-:W-:-:S05]  /*0c60*/  IADD3 R15, PT, PT, R10, 0x1, R15 ;  /* 0x000000010a0f7810 */ /* 0x010fca0007ffe00f */
[----:B------:R4:W-:Y:S01]  /*0c70*/  STS [R0], R15 ;  /* 0x0000000f00007388 */ /* 0x0009e20000000800 */
[----:B------:R-:W-:Y:S06]  /*0c80*/  BAR.SYNC.DEFER_BLOCKING 0x0 ;  /* 0x0000000000007b1d */ /* 0x000fec0000010000 */
.L_x_0:
[----:B------:R-:W-:-:S05]  /*0c90*/  IMAD.MOV.U32 R13, RZ, RZ, 0x3b9aca00 ;  /* 0x3b9aca00ff0d7424 */ /* 0x000fca00078e00ff */
[----:B------:R-:W2:Y:S01]  /*0ca0*/  ATOMG.E.DEC.STRONG.GPU PT, R12, desc[UR10][R2.64], R13 ;  /* 0x8000000d020c79a8 */ /* 0x000ea2000a1ef10a */
[----:B------:R-:W-:Y:S06]  /*0cb0*/  MEMBAR.SC.GPU ;  /* 0x0000000000007992 */ /* 0x000fec0000002000 */
[----:B------:R-:W-:-:S00]  /*0cc0*/  ERRBAR ;  /* 0x00000000000079ab */ /* 0x000fc00000000000 */
[----:B------:R-:W-:Y:S06]  /*0cd0*/  CGAERRBAR ;  /* 0x00000000000075ab */ /* 0x000fec0000000000 */
[----:B------:R-:W-:Y:S04]  /*0ce0*/  CCTL.IVALL ;  /* 0x00000000ff00798f */ /* 0x000fe80002000000 */
[----:B------:R-:W3:Y:S01]  /*0cf0*/  ATOMG.E.DEC.STRONG.GPU PT, R10, desc[UR10][R4.64], R13 ;  /* 0x8000000d040a79a8 */ /* 0x000ee2000a1ef10a */
[----:B------:R-:W-:Y:S06]  /*0d00*/  MEMBAR.SC.GPU ;  /* 0x0000000000007992 */ /* 0x000fec0000002000 */
[----:B------:R-:W-:-:S00]  /*0d10*/  ERRBAR ;  /* 0x00000000000079ab */ /* 0x000fc00000000000 */
[----:B------:R-:W-:Y:S06]  /*0d20*/  CGAERRBAR ;  /* 0x00000000000075ab */ /* 0x000fec0000000000 */
[----:B------:R-:W-:Y:S01]  /*0d30*/  CCTL.IVALL ;  /* 0x00000000ff00798f */ /* 0x000fe20002000000 */
[----:B--2---:R-:W-:Y:S02]  /*0d40*/  ISETP.GT.U32.AND P0, PT, R12, 0x1, PT ;  /* 0x000000010c00780c */ /* 0x004fe40003f04070 */
[----:B---3--:R-:W-:-:S11]  /*0d50*/  ISETP.GT.U32.AND P1, PT, R10, 0x1, PT ;  /* 0x000000010a00780c */ /* 0x008fd60003f24070 */
[----:B------:R2:W-:Y:S04]  /*0d60*/  @!P0 STG.E desc[UR10][R6.64], R11 ;  /* 0x0000000b06008986 */ /* 0x0005e8000c10190a */
[----:B------:R2:W-:Y:S01]  /*0d70*/  @!P1 STG.E desc[UR10][R8.64], R11 ;  /* 0x0000000b08009986 */ /* 0x0005e2000c10190a */
[----:B------:R-:W-:Y:S05]  /*0d80*/  BRA.U UP2, `(.L_x_5) ;  /* 0xfffffff502707547 */ /* 0x000fea000b83ffff */
[----:B------:R-:W-:Y:S05]  /*0d90*/  EXIT ;  /* 0x000000000000794d */ /* 0x000fea0003800000 */
.L_x_6:
[----:B------:R-:W-:-:S00]  /*0da0*/  BRA `(.L_x_6) ;  /* 0xfffffffc00fc7947 */ /* 0x000fc0000383ffff */
[----:B------:R-:W-:-:S00]  /*0db0*/  NOP ;  /* 0x0000000000007918 */ /* 0x000fc00000000000 */
        /* <DEDUP_REMOVED lines=12> */
.L_x_7:


//--------------------- .nv.shared._Z17refCounter_kernelPjS_S_S_jjjjj --------------------------
	.section	.nv.shared._Z17refCounter_kernelPjS_S_S_jjjjj,"aw",@nobits
	.sectionflags	@""
	.align	4
.nv.shared._Z17refCounter_kernelPjS_S_S_jjjjj:
	.zero		2048


//--------------------- .nv.shared.reserved.0     --------------------------
	.section	.nv.shared.reserved.0,"aw",@nobits
	.weak		__nv_reservedSMEM_offset_0_alias
	.size		__nv_reservedSMEM_offset_0_alias, 0, 64
	.other		__nv_reservedSMEM_offset_0_alias,@"STO_CUDA_RESERVED_SHARED STV_DEFAULT"
__nv_reservedSMEM_offset_0_alias:
	.zero		0
	.zero		64


//--------------------- .nv.constant0._Z17refCounter_kernelPjS_S_S_jjjjj --------------------------
	.section	.nv.constant0._Z17refCounter_kernelPjS_S_S_jjjjj,"a",@progbits
	.sectionflags	@""
	.align	4
.nv.constant0._Z17refCounter_kernelPjS_S_S_jjjjj:
	.zero		948


//--------------------- SYMBOLS --------------------------

	.type		.nv.reservedSmem.offset0,@object
	.size		.nv.reservedSmem.offset0,0x4
	.type		.nv.reservedSmem.cap,@object
	.size		.nv.reservedSmem.cap,0x4
